//
// Generated by NVIDIA NVVM Compiler
//
// Compiler Build ID: CL-36424714
// Cuda compilation tools, release 13.0, V13.0.88
// Based on NVVM 20.0.0
//

.version 9.0
.target sm_100
.address_size 64

	// .globl	_Z13scaleToMinMaxPjmii
.global .align 4 .b8 precalc_xorwow_matrix[102400];
.global .align 4 .b8 precalc_xorwow_offset_matrix[102400];
.global .align 4 .b8 mrg32k3aM1[2304];
.global .align 4 .b8 mrg32k3aM2[2304];
.global .align 4 .b8 mrg32k3aM1SubSeq[2016];
.global .align 4 .b8 mrg32k3aM2SubSeq[2016];
.global .align 4 .b8 mrg32k3aM1Seq[2304];
.global .align 4 .b8 mrg32k3aM2Seq[2304];
.const .align 8 .b8 __cr_lgamma_table[72];

.visible .entry _Z13scaleToMinMaxPjmii(
	.param .u64 .ptr .align 1 _Z13scaleToMinMaxPjmii_param_0,
	.param .u64 _Z13scaleToMinMaxPjmii_param_1,
	.param .u32 _Z13scaleToMinMaxPjmii_param_2,
	.param .u32 _Z13scaleToMinMaxPjmii_param_3
)
{
	.reg .pred 	%p<2>;
	.reg .b32 	%r<9>;
	.reg .b64 	%rd<7>;

	ld.param.u64 	%rd2, [_Z13scaleToMinMaxPjmii_param_0];
	ld.param.u64 	%rd3, [_Z13scaleToMinMaxPjmii_param_1];
	ld.param.u32 	%r1, [_Z13scaleToMinMaxPjmii_param_3];
	mov.u32 	%r2, %ctaid.x;
	mov.u32 	%r3, %ntid.x;
	mov.u32 	%r4, %tid.x;
	mad.lo.s32 	%r5, %r2, %r3, %r4;
	cvt.s64.s32 	%rd1, %r5;
	setp.le.u64 	%p1, %rd3, %rd1;
	@%p1 bra 	$L__BB0_2;
	cvta.to.global.u64 	%rd4, %rd2;
	add.s32 	%r6, %r1, 1;
	shl.b64 	%rd5, %rd1, 2;
	add.s64 	%rd6, %rd4, %rd5;
	ld.global.u32 	%r7, [%rd6];
	rem.u32 	%r8, %r7, %r6;
	st.global.u32 	[%rd6], %r8;
$L__BB0_2:
	ret;

}


// ===== COMPILED SASS (sm_100) =====

	.target	sm_100

	.elftype	@"ET_EXEC"


//--------------------- .note.nv.tkinfo           --------------------------
	.section	.note.nv.tkinfo,"",@"SHT_NOTE"
	.sectionflags	@"SHF_NOTE_NV_TKINFO"
	.tkinfo
        /*0018*/ 	.word	0x00000002
        /*0030*/ 	.string	""
        /*0030*/ 	.string	"ptxas"
        /*0030*/ 	.string	"Cuda compilation tools, release 13.0, V13.0.88"
        /*0030*/ 	.string	"Build cuda_13.0.r13.0/compiler.36424714_0"
        /*0030*/ 	.string	"-arch sm_100 -m 64 "



//--------------------- .note.nv.cuinfo           --------------------------
	.section	.note.nv.cuinfo,"",@"SHT_NOTE"
	.sectionflags	@"SHF_NOTE_NV_CUINFO"
        /*0018*/ 	.short	0x0002
        /*001a*/ 	.short	0x0064
        /*001c*/ 	.short	0x0082
	.zero		2


//--------------------- .nv.info                  --------------------------
	.section	.nv.info,"",@"SHT_CUDA_INFO"
	.align	4


	//----- nvinfo : EIATTR_REGCOUNT
	.align		4
        /*0000*/ 	.byte	0x04, 0x2f
        /*0002*/ 	.short	(.L_10 - .L_9)
	.align		4
.L_9:
        /*0004*/ 	.word	index@(_Z13scaleToMinMaxPjmii)
        /*0008*/ 	.word	0x0000000a


	//----- nvinfo : EIATTR_FRAME_SIZE
	.align		4
.L_10:
        /*000c*/ 	.byte	0x04, 0x11
        /*000e*/ 	.short	(.L_12 - .L_11)
	.align		4
.L_11:
        /*0010*/ 	.word	index@(_Z13scaleToMinMaxPjmii)
        /*0014*/ 	.word	0x00000000


	//----- nvinfo : EIATTR_MIN_STACK_SIZE
	.align		4
.L_12:
        /*0018*/ 	.byte	0x04, 0x12
        /*001a*/ 	.short	(.L_14 - .L_13)
	.align		4
.L_13:
        /*001c*/ 	.word	index@(_Z13scaleToMinMaxPjmii)
        /*0020*/ 	.word	0x00000000
.L_14:


//--------------------- .nv.compat                --------------------------
	.section	.nv.compat,"",@"SHT_CUDA_COMPAT_INFO"
	.align	4
        /*0000*/ 	.byte	0x02, 0x09, 0x00, 0x00, 0x02, 0x02, 0x01, 0x00, 0x02, 0x05, 0x05, 0x00, 0x03, 0x07, 0x01, 0x01
        /*0010*/ 	.byte	0x02, 0x03, 0x00, 0x00, 0x02, 0x06, 0x01, 0x00, 0x04, 0x0b, 0x08, 0x00, 0x09, 0x00, 0x00, 0x00
        /*0020*/ 	.byte	0x00, 0x00, 0x00, 0x00


//--------------------- .nv.info._Z13scaleToMinMaxPjmii --------------------------
	.section	.nv.info._Z13scaleToMinMaxPjmii,"",@"SHT_CUDA_INFO"
	.sectionflags	@""
	.align	4


	//----- nvinfo : EIATTR_CUDA_API_VERSION
	.align		4
        /*0000*/ 	.byte	0x04, 0x37
        /*0002*/ 	.short	(.L_16 - .L_15)
.L_15:
        /*0004*/ 	.word	0x00000082


	//----- nvinfo : EIATTR_KPARAM_INFO
	.align		4
.L_16:
        /*0008*/ 	.byte	0x04, 0x17
        /*000a*/ 	.short	(.L_18 - .L_17)
.L_17:
        /*000c*/ 	.word	0x00000000
        /*0010*/ 	.short	0x0003
        /*0012*/ 	.short	0x0014
        /*0014*/ 	.byte	0x00, 0xf0, 0x11, 0x00


	//----- nvinfo : EIATTR_KPARAM_INFO
	.align		4
.L_18:
        /*0018*/ 	.byte	0x04, 0x17
        /*001a*/ 	.short	(.L_20 - .L_19)
.L_19:
        /*001c*/ 	.word	0x00000000
        /*0020*/ 	.short	0x0002
        /*0022*/ 	.short	0x0010
        /*0024*/ 	.byte	0x00, 0xf0, 0x11, 0x00


	//----- nvinfo : EIATTR_KPARAM_INFO
	.align		4
.L_20:
        /*0028*/ 	.byte	0x04, 0x17
        /*002a*/ 	.short	(.L_22 - .L_21)
.L_21:
        /*002c*/ 	.word	0x00000000
        /*0030*/ 	.short	0x0001
        /*0032*/ 	.short	0x0008
        /*0034*/ 	.byte	0x00, 0xf0, 0x21, 0x00


	//----- nvinfo : EIATTR_KPARAM_INFO
	.align		4
.L_22:
        /*0038*/ 	.byte	0x04, 0x17
        /*003a*/ 	.short	(.L_24 - .L_23)
.L_23:
        /*003c*/ 	.word	0x00000000
        /*0040*/ 	.short	0x0000
        /*0042*/ 	.short	0x0000
        /*0044*/ 	.byte	0x00, 0xf5, 0x21, 0x00


	//----- nvinfo : EIATTR_SPARSE_MMA_MASK
	.align		4
.L_24:
        /*0048*/ 	.byte	0x03, 0x50
        /*004a*/ 	.short	0x0000


	//----- nvinfo : EIATTR_MAXREG_COUNT
	.align		4
        /*004c*/ 	.byte	0x03, 0x1b
        /*004e*/ 	.short	0x00ff


	//----- nvinfo : EIATTR_MERCURY_ISA_VERSION
	.align		4
        /*0050*/ 	.byte	0x03, 0x5f
        /*0052*/ 	.short	0x0101


	//----- nvinfo : EIATTR_VRC_CTA_INIT_COUNT
	.align		4
        /*0054*/ 	.byte	0x02, 0x4a
	.zero		1
	.zero		1


	//----- nvinfo : EIATTR_EXIT_INSTR_OFFSETS
	.align		4
        /*0058*/ 	.byte	0x04, 0x1c
        /*005a*/ 	.short	(.L_26 - .L_25)


	//   ....[0]....
.L_25:
        /*005c*/ 	.word	0x00000090


	//   ....[1]....
        /*0060*/ 	.word	0x00000230


	//----- nvinfo : EIATTR_CBANK_PARAM_SIZE
	.align		4
.L_26:
        /*0064*/ 	.byte	0x03, 0x19
        /*0066*/ 	.short	0x0018


	//----- nvinfo : EIATTR_PARAM_CBANK
	.align		4
        /*0068*/ 	.byte	0x04, 0x0a
        /*006a*/ 	.short	(.L_28 - .L_27)
	.align		4
.L_27:
        /*006c*/ 	.word	index@(.nv.constant0._Z13scaleToMinMaxPjmii)
        /*0070*/ 	.short	0x0380
        /*0072*/ 	.short	0x0018


	//----- nvinfo : EIATTR_SW_WAR
	.align		4
.L_28:
        /*0074*/ 	.byte	0x04, 0x36
        /*0076*/ 	.short	(.L_30 - .L_29)
.L_29:
        /*0078*/ 	.word	0x00000008
.L_30:


//--------------------- .nv.callgraph             --------------------------
	.section	.nv.callgraph,"",@"SHT_CUDA_CALLGRAPH"
	.align	4
	.sectionentsize	8
	.align		4
        /*0000*/ 	.word	0x00000000
	.align		4
        /*0004*/ 	.word	0xffffffff
	.align		4
        /*0008*/ 	.word	0x00000000
	.align		4
        /*000c*/ 	.word	0xfffffffe
	.align		4
        /*0010*/ 	.word	0x00000000
	.align		4
        /*0014*/ 	.word	0xfffffffd
	.align		4
        /*0018*/ 	.word	0x00000000
	.align		4
        /*001c*/ 	.word	0xfffffffc


//--------------------- .nv.constant4             --------------------------
	.section	.nv.constant4,"a",@progbits
	.align	8
	.align		8
.nv.constant4:
        /*0000*/ 	.dword	precalc_xorwow_matrix
	.align		8
        /*0008*/ 	.dword	precalc_xorwow_offset_matrix
	.align		8
        /*0010*/ 	.dword	mrg32k3aM1
	.align		8
        /*0018*/ 	.dword	mrg32k3aM2
	.align		8
        /*0020*/ 	.dword	mrg32k3aM1SubSeq
	.align		8
        /*0028*/ 	.dword	mrg32k3aM2SubSeq
	.align		8
        /*0030*/ 	.dword	mrg32k3aM1Seq
	.align		8
        /*0038*/ 	.dword	mrg32k3aM2Seq


//--------------------- .nv.constant3             --------------------------
	.section	.nv.constant3,"a",@progbits
	.align	8
.nv.constant3:
	.type		__cr_lgamma_table,@object
	.size		__cr_lgamma_table,(.L_8 - __cr_lgamma_table)
__cr_lgamma_table:
        /*0000*/ 	.byte	0x00, 0x00, 0x00, 0x00, 0x00, 0x00, 0x00, 0x00, 0x00, 0x00, 0x00, 0x00, 0x00, 0x00, 0x00, 0x00
        /*0010*/ 	.byte	0xef, 0x39, 0xfa, 0xfe, 0x42, 0x2e, 0xe6, 0x3f, 0x02, 0x20, 0x2a, 0xfa, 0x0b, 0xab, 0xfc, 0x3f
        /*0020*/ 	.byte	0xf9, 0x2c, 0x92, 0x7c, 0xa7, 0x6c, 0x09, 0x40, 0xc9, 0x79, 0x44, 0x3c, 0x64, 0x26, 0x13, 0x40
        /*0030*/ 	.byte	0xca, 0x01, 0xcf, 0x3a, 0x27, 0x51, 0x1a, 0x40, 0x30, 0xcc, 0x2d, 0xf3, 0xe1, 0x0c, 0x21, 0x40
        /*0040*/ 	.byte	0x0d, 0xb7, 0xfc, 0x82, 0x8e, 0x35, 0x25, 0x40
.L_8:


//--------------------- .text._Z13scaleToMinMaxPjmii --------------------------
	.section	.text._Z13scaleToMinMaxPjmii,"ax",@progbits
	.align	128
        .global         _Z13scaleToMinMaxPjmii
        .type           _Z13scaleToMinMaxPjmii,@function
        .size           _Z13scaleToMinMaxPjmii,(.L_x_1 - _Z13scaleToMinMaxPjmii)
        .other          _Z13scaleToMinMaxPjmii,@"STO_CUDA_ENTRY STV_DEFAULT"
_Z13scaleToMinMaxPjmii:
.text._Z13scaleToMinMaxPjmii:
[----:B------:R-:W-:Y:S01]  /*0000*/  LDC R1, c[0x0][0x37c] ;  /* 0x0000df00ff017b82 */ /* 0x000fe20000000800 */
[----:B------:R-:W0:Y:S07]  /*0010*/  S2R R3, SR_TID.X ;  /* 0x0000000000037919 */ /* 0x000e2e0000002100 */
[----:B------:R-:W0:Y:S01]  /*0020*/  S2UR UR4, SR_CTAID.X ;  /* 0x00000000000479c3 */ /* 0x000e220000002500 */
[----:B------:R-:W1:Y:S07]  /*0030*/  LDCU.64 UR6, c[0x0][0x388] ;  /* 0x00007100ff0677ac */ /* 0x000e6e0008000a00 */
[----:B------:R-:W0:Y:S02]  /*0040*/  LDC R0, c[0x0][0x360] ;  /* 0x0000d800ff007b82 */ /* 0x000e240000000800 */
[----:B0-----:R-:W-:-:S05]  /*0050*/  IMAD R0, R0, UR4, R3 ;  /* 0x0000000400007c24 */ /* 0x001fca000f8e0203 */
[----:B-1----:R-:W-:Y:S02]  /*0060*/  ISETP.GE.U32.AND P0, PT, R0, UR6, PT ;  /* 0x0000000600007c0c */ /* 0x002fe4000bf06070 */
[----:B------:R-:W-:-:S04]  /*0070*/  SHF.R.S32.HI R3, RZ, 0x1f, R0 ;  /* 0x0000001fff037819 */ /* 0x000fc80000011400 */
[----:B------:R-:W-:-:S13]  /*0080*/  ISETP.GE.U32.AND.EX P0, PT, R3, UR7, PT, P0 ;  /* 0x0000000703007c0c */ /* 0x000fda000bf06100 */
[----:B------:R-:W-:Y:S05]  /*0090*/  @P0 EXIT ;  /* 0x000000000000094d */ /* 0x000fea0003800000 */
[----:B------:R-:W0:Y:S01]  /*00a0*/  LDCU.64 UR4, c[0x0][0x380] ;  /* 0x00007000ff0477ac */ /* 0x000e220008000a00 */
[----:B------:R-:W1:Y:S01]  /*00b0*/  LDCU.64 UR6, c[0x0][0x358] ;  /* 0x00006b00ff0677ac */ /* 0x000e620008000a00 */
[C---:B0-----:R-:W-:Y:S01]  /*00c0*/  LEA R2, P0, R0.reuse, UR4, 0x2 ;  /* 0x0000000400027c11 */ /* 0x041fe2000f8010ff */
[----:B------:R-:W0:Y:S03]  /*00d0*/  LDCU UR4, c[0x0][0x394] ;  /* 0x00007280ff0477ac */ /* 0x000e260008000800 */
[----:B------:R-:W-:-:S05]  /*00e0*/  LEA.HI.X R3, R0, UR5, R3, 0x2, P0 ;  /* 0x0000000500037c11 */ /* 0x000fca00080f1403 */
[----:B-1----:R-:W2:Y:S01]  /*00f0*/  LDG.E R0, desc[UR6][R2.64] ;  /* 0x0000000602007981 */ /* 0x002ea2000c1e1900 */
[----:B0-----:R-:W-:-:S06]  /*0100*/  UIADD3 UR4, UPT, UPT, UR4, 0x1, URZ ;  /* 0x0000000104047890 */ /* 0x001fcc000fffe0ff */
[----:B------:R-:W-:Y:S01]  /*0110*/  IMAD R7, RZ, RZ, -UR4 ;  /* 0x80000004ff077e24 */ /* 0x000fe2000f8e02ff */
[----:B------:R-:W-:Y:S02]  /*0120*/  ISETP.NE.U32.AND P1, PT, RZ, UR4, PT ;  /* 0x00000004ff007c0c */ /* 0x000fe4000bf25070 */
[----:B------:R-:W0:Y:S08]  /*0130*/  I2F.U32.RP R6, UR4 ;  /* 0x0000000400067d06 */ /* 0x000e300008209000 */
[----:B0-----:R-:W0:Y:S02]  /*0140*/  MUFU.RCP R6, R6 ;  /* 0x0000000600067308 */ /* 0x001e240000001000 */
[----:B0-----:R-:W-:-:S06]  /*0150*/  VIADD R4, R6, 0xffffffe ;  /* 0x0ffffffe06047836 */ /* 0x001fcc0000000000 */
[----:B------:R0:W1:Y:S02]  /*0160*/  F2I.FTZ.U32.TRUNC.NTZ R5, R4 ;  /* 0x0000000400057305 */ /* 0x000064000021f000 */
[----:B0-----:R-:W-:Y:S02]  /*0170*/  IMAD.MOV.U32 R4, RZ, RZ, RZ ;  /* 0x000000ffff047224 */ /* 0x001fe400078e00ff */
[----:B-1----:R-:W-:-:S04]  /*0180*/  IMAD R7, R7, R5, RZ ;  /* 0x0000000507077224 */ /* 0x002fc800078e02ff */
[----:B------:R-:W-:-:S06]  /*0190*/  IMAD.HI.U32 R5, R5, R7, R4 ;  /* 0x0000000705057227 */ /* 0x000fcc00078e0004 */
[----:B--2---:R-:W-:-:S05]  /*01a0*/  IMAD.HI.U32 R5, R5, R0, RZ ;  /* 0x0000000005057227 */ /* 0x004fca00078e00ff */
[----:B------:R-:W-:-:S05]  /*01b0*/  IADD3 R5, PT, PT, -R5, RZ, RZ ;  /* 0x000000ff05057210 */ /* 0x000fca0007ffe1ff */
[----:B------:R-:W-:-:S05]  /*01c0*/  IMAD R5, R5, UR4, R0 ;  /* 0x0000000405057c24 */ /* 0x000fca000f8e0200 */
[----:B------:R-:W-:-:S13]  /*01d0*/  ISETP.GE.U32.AND P0, PT, R5, UR4, PT ;  /* 0x0000000405007c0c */ /* 0x000fda000bf06070 */
[----:B------:R-:W-:-:S05]  /*01e0*/  @P0 VIADD R5, R5, -UR4 ;  /* 0x8000000405050c36 */ /* 0x000fca0008000000 */
[----:B------:R-:W-:-:S13]  /*01f0*/  ISETP.GE.U32.AND P0, PT, R5, UR4, PT ;  /* 0x0000000405007c0c */ /* 0x000fda000bf06070 */
[----:B------:R-:W-:Y:S02]  /*0200*/  @P0 IADD3 R5, PT, PT, R5, -UR4, RZ ;  /* 0x8000000405050c10 */ /* 0x000fe4000fffe0ff */
[----:B------:R-:W-:-:S05]  /*0210*/  @!P1 LOP3.LUT R5, RZ, UR4, RZ, 0x33, !PT ;  /* 0x00000004ff059c12 */ /* 0x000fca000f8e33ff */
[----:B------:R-:W-:Y:S01]  /*0220*/  STG.E desc[UR6][R2.64], R5 ;  /* 0x0000000502007986 */ /* 0x000fe2000c101906 */
[----:B------:R-:W-:Y:S05]  /*0230*/  EXIT ;  /* 0x000000000000794d */ /* 0x000fea0003800000 */
.L_x_0:
[----:B------:R-:W-:-:S00]  /*0240*/  BRA `(.L_x_0) ;  /* 0xfffffffc00fc7947 */ /* 0x000fc0000383ffff */
[----:B------:R-:W-:-:S00]  /*0250*/  NOP ;  /* 0x0000000000007918 */ /* 0x000fc00000000000 */
        /* <DEDUP_REMOVED lines=10> */
.L_x_1:


//--------------------- .nv.global.init           --------------------------
	.section	.nv.global.init,"aw",@progbits
	.align	4
.nv.global.init:
	.type		mrg32k3aM1SubSeq,@object
	.size		mrg32k3aM1SubSeq,(mrg32k3aM2SubSeq - mrg32k3aM1SubSeq)
mrg32k3aM1SubSeq:
        /*0000*/ 	.byte	0x0b, 0xcc, 0xee, 0x04, 0x73, 0x29, 0x8b, 0x6f, 0xf6, 0x53, 0x03, 0xf6, 0x23, 0xf6, 0xea, 0xda
        /* <DEDUP_REMOVED lines=125> */
	.type		mrg32k3aM2SubSeq,@object
	.size		mrg32k3aM2SubSeq,(mrg32k3aM1 - mrg32k3aM2SubSeq)
mrg32k3aM2SubSeq:
        /* <DEDUP_REMOVED lines=126> */
	.type		mrg32k3aM1,@object
	.size		mrg32k3aM1,(mrg32k3aM1Seq - mrg32k3aM1)
mrg32k3aM1:
        /* <DEDUP_REMOVED lines=144> */
	.type		mrg32k3aM1Seq,@object
	.size		mrg32k3aM1Seq,(mrg32k3aM2 - mrg32k3aM1Seq)
mrg32k3aM1Seq:
        /* <DEDUP_REMOVED lines=144> */
	.type		mrg32k3aM2,@object
	.size		mrg32k3aM2,(mrg32k3aM2Seq - mrg32k3aM2)
mrg32k3aM2:
        /* <DEDUP_REMOVED lines=144> */
	.type		mrg32k3aM2Seq,@object
	.size		mrg32k3aM2Seq,(precalc_xorwow_matrix - mrg32k3aM2Seq)
mrg32k3aM2Seq:
        /* <DEDUP_REMOVED lines=144> */
	.type		precalc_xorwow_matrix,@object
	.size		precalc_xorwow_matrix,(precalc_xorwow_offset_matrix - precalc_xorwow_matrix)
precalc_xorwow_matrix:
        /* <DEDUP_REMOVED lines=6400> */
	.type		precalc_xorwow_offset_matrix,@object
	.size		precalc_xorwow_offset_matrix,(.L_1 - precalc_xorwow_offset_matrix)
precalc_xorwow_offset_matrix:
        /* <DEDUP_REMOVED lines=6400> */
.L_1:


//--------------------- .nv.shared.reserved.0     --------------------------
	.section	.nv.shared.reserved.0,"aw",@nobits
	.weak		__nv_reservedSMEM_offset_0_alias
	.size		__nv_reservedSMEM_offset_0_alias, 0, 64
	.other		__nv_reservedSMEM_offset_0_alias,@"STO_CUDA_RESERVED_SHARED STV_DEFAULT"
__nv_reservedSMEM_offset_0_alias:
	.zero		0
	.zero		64


//--------------------- .nv.constant0._Z13scaleToMinMaxPjmii --------------------------
	.section	.nv.constant0._Z13scaleToMinMaxPjmii,"a",@progbits
	.sectionflags	@""
	.align	4
.nv.constant0._Z13scaleToMinMaxPjmii:
	.zero		920


//--------------------- SYMBOLS --------------------------

	.type		.nv.reservedSmem.offset0,@object
	.size		.nv.reservedSmem.offset0,0x4
